//
// Generated by NVIDIA NVVM Compiler
//
// Compiler Build ID: CL-36424714
// Cuda compilation tools, release 13.0, V13.0.88
// Based on NVVM 20.0.0
//

.version 9.0
.target sm_100
.address_size 64

	// .globl	_Z8mykernelv
.extern .func  (.param .b32 func_retval0) vprintf
(
	.param .b64 vprintf_param_0,
	.param .b64 vprintf_param_1
)
;
.global .align 1 .b8 $str[30] = {72, 101, 108, 108, 111, 32, 87, 111, 114, 108, 100, 32, 40, 102, 114, 111, 109, 32, 109, 121, 107, 101, 114, 110, 101, 108, 41, 33, 10};

.visible .entry _Z8mykernelv()
{
	.reg .b32 	%r<3>;
	.reg .b64 	%rd<3>;

	mov.u64 	%rd1, $str;
	cvta.global.u64 	%rd2, %rd1;
	{ // callseq 0, 0
	.param .b64 param0;
	st.param.b64 	[param0], %rd2;
	.param .b64 param1;
	st.param.b64 	[param1], 0;
	.param .b32 retval0;
	call.uni (retval0), 
	vprintf, 
	(
	param0, 
	param1
	);
	ld.param.b32 	%r1, [retval0];
	} // callseq 0
	ret;

}


// ===== COMPILED SASS (sm_100) =====

	.target	sm_100

	.elftype	@"ET_EXEC"


//--------------------- .note.nv.tkinfo           --------------------------
	.section	.note.nv.tkinfo,"",@"SHT_NOTE"
	.sectionflags	@"SHF_NOTE_NV_TKINFO"
	.tkinfo
        /*0018*/ 	.word	0x00000002
        /*0030*/ 	.string	""
        /*0030*/ 	.string	"ptxas"
        /*0030*/ 	.string	"Cuda compilation tools, release 13.0, V13.0.88"
        /*0030*/ 	.string	"Build cuda_13.0.r13.0/compiler.36424714_0"
        /*0030*/ 	.string	"-arch sm_100 -m 64 "



//--------------------- .note.nv.cuinfo           --------------------------
	.section	.note.nv.cuinfo,"",@"SHT_NOTE"
	.sectionflags	@"SHF_NOTE_NV_CUINFO"
        /*0018*/ 	.short	0x0002
        /*001a*/ 	.short	0x0064
        /*001c*/ 	.short	0x0082
	.zero		2


//--------------------- .nv.info                  --------------------------
	.section	.nv.info,"",@"SHT_CUDA_INFO"
	.align	4


	//----- nvinfo : EIATTR_REGCOUNT
	.align		4
        /*0000*/ 	.byte	0x04, 0x2f
        /*0002*/ 	.short	(.L_2 - .L_1)
	.align		4
.L_1:
        /*0004*/ 	.word	index@(_Z8mykernelv)
        /*0008*/ 	.word	0x00000018


	//----- nvinfo : EIATTR_FRAME_SIZE
	.align		4
.L_2:
        /*000c*/ 	.byte	0x04, 0x11
        /*000e*/ 	.short	(.L_4 - .L_3)
	.align		4
.L_3:
        /*0010*/ 	.word	index@(_Z8mykernelv)
        /*0014*/ 	.word	0x00000000


	//----- nvinfo : EIATTR_MIN_STACK_SIZE
	.align		4
.L_4:
        /*0018*/ 	.byte	0x04, 0x12
        /*001a*/ 	.short	(.L_6 - .L_5)
	.align		4
.L_5:
        /*001c*/ 	.word	index@(_Z8mykernelv)
        /*0020*/ 	.word	0x00000000
.L_6:


//--------------------- .nv.compat                --------------------------
	.section	.nv.compat,"",@"SHT_CUDA_COMPAT_INFO"
	.align	4
        /*0000*/ 	.byte	0x02, 0x09, 0x00, 0x00, 0x02, 0x02, 0x01, 0x00, 0x02, 0x05, 0x05, 0x00, 0x03, 0x07, 0x01, 0x01
        /*0010*/ 	.byte	0x02, 0x03, 0x00, 0x00, 0x02, 0x06, 0x01, 0x00, 0x04, 0x0b, 0x08, 0x00, 0x09, 0x00, 0x00, 0x00
        /*0020*/ 	.byte	0x00, 0x00, 0x00, 0x00


//--------------------- .nv.info._Z8mykernelv     --------------------------
	.section	.nv.info._Z8mykernelv,"",@"SHT_CUDA_INFO"
	.sectionflags	@""
	.align	4


	//----- nvinfo : EIATTR_CUDA_API_VERSION
	.align		4
        /*0000*/ 	.byte	0x04, 0x37
        /*0002*/ 	.short	(.L_8 - .L_7)
.L_7:
        /*0004*/ 	.word	0x00000082


	//----- nvinfo : EIATTR_SPARSE_MMA_MASK
	.align		4
.L_8:
        /*0008*/ 	.byte	0x03, 0x50
        /*000a*/ 	.short	0x0000


	//----- nvinfo : EIATTR_MAXREG_COUNT
	.align		4
        /*000c*/ 	.byte	0x03, 0x1b
        /*000e*/ 	.short	0x00ff


	//----- nvinfo : EIATTR_EXTERNS
	.align		4
        /*0010*/ 	.byte	0x04, 0x0f
        /*0012*/ 	.short	(.L_10 - .L_9)


	//   ....[0]....
	.align		4
.L_9:
        /*0014*/ 	.word	index@(vprintf)


	//----- nvinfo : EIATTR_MERCURY_ISA_VERSION
	.align		4
.L_10:
        /*0018*/ 	.byte	0x03, 0x5f
        /*001a*/ 	.short	0x0101


	//----- nvinfo : EIATTR_VRC_CTA_INIT_COUNT
	.align		4
        /*001c*/ 	.byte	0x02, 0x4a
	.zero		1
	.zero		1


	//----- nvinfo : EIATTR_SYSCALL_OFFSETS
	.align		4
        /*0020*/ 	.byte	0x04, 0x46
        /*0022*/ 	.short	(.L_12 - .L_11)


	//   ....[0]....
.L_11:
        /*0024*/ 	.word	0x00000080


	//----- nvinfo : EIATTR_EXIT_INSTR_OFFSETS
	.align		4
.L_12:
        /*0028*/ 	.byte	0x04, 0x1c
        /*002a*/ 	.short	(.L_14 - .L_13)


	//   ....[0]....
.L_13:
        /*002c*/ 	.word	0x00000090


	//----- nvinfo : EIATTR_SW_WAR
	.align		4
.L_14:
        /*0030*/ 	.byte	0x04, 0x36
        /*0032*/ 	.short	(.L_16 - .L_15)
.L_15:
        /*0034*/ 	.word	0x00000008
.L_16:


//--------------------- .nv.callgraph             --------------------------
	.section	.nv.callgraph,"",@"SHT_CUDA_CALLGRAPH"
	.align	4
	.sectionentsize	8
	.align		4
        /*0000*/ 	.word	0x00000000
	.align		4
        /*0004*/ 	.word	0xffffffff
	.align		4
        /*0008*/ 	.word	index@(_Z8mykernelv)
	.align		4
        /*000c*/ 	.word	index@(vprintf)
	.align		4
        /*0010*/ 	.word	0x00000000
	.align		4
        /*0014*/ 	.word	0xfffffffe
	.align		4
        /*0018*/ 	.word	0x00000000
	.align		4
        /*001c*/ 	.word	0xfffffffd
	.align		4
        /*0020*/ 	.word	0x00000000
	.align		4
        /*0024*/ 	.word	0xfffffffc


//--------------------- .nv.constant4             --------------------------
	.section	.nv.constant4,"a",@progbits
	.align	8
	.align		8
.nv.constant4:
        /*0000*/ 	.dword	vprintf
	.align		8
        /*0008*/ 	.dword	$str


//--------------------- .text._Z8mykernelv        --------------------------
	.section	.text._Z8mykernelv,"ax",@progbits
	.align	128
        .global         _Z8mykernelv
        .type           _Z8mykernelv,@function
        .size           _Z8mykernelv,(.L_x_2 - _Z8mykernelv)
        .other          _Z8mykernelv,@"STO_CUDA_ENTRY STV_DEFAULT"
_Z8mykernelv:
.text._Z8mykernelv:
[----:B------:R-:W0:Y:S01]  /*0000*/  LDC R1, c[0x0][0x37c] ;  /* 0x0000df00ff017b82 */ /* 0x000e220000000800 */
[----:B------:R-:W-:Y:S01]  /*0010*/  MOV R0, 0x0 ;  /* 0x0000000000007802 */ /* 0x000fe20000000f00 */
[----:B------:R-:W1:Y:S01]  /*0020*/  LDCU.64 UR4, c[0x4][0x8] ;  /* 0x01000100ff0477ac */ /* 0x000e620008000a00 */
[----:B------:R-:W-:-:S05]  /*0030*/  CS2R R6, SRZ ;  /* 0x0000000000067805 */ /* 0x000fca000001ff00 */
[----:B------:R2:W3:Y:S01]  /*0040*/  LDC.64 R2, c[0x4][R0] ;  /* 0x0100000000027b82 */ /* 0x0004e20000000a00 */
[----:B-1----:R-:W-:Y:S02]  /*0050*/  IMAD.U32 R4, RZ, RZ, UR4 ;  /* 0x00000004ff047e24 */ /* 0x002fe4000f8e00ff */
[----:B--2---:R-:W-:-:S07]  /*0060*/  IMAD.U32 R5, RZ, RZ, UR5 ;  /* 0x00000005ff057e24 */ /* 0x004fce000f8e00ff */
[----:B------:R-:W-:-:S07]  /*0070*/  LEPC R20, `(.L_x_0) ;  /* 0x000000001014794e */ /* 0x000fce0000000000 */
[----:B0--3--:R-:W-:Y:S05]  /*0080*/  CALL.ABS.NOINC R2 ;  /* 0x0000000002007343 */ /* 0x009fea0003c00000 */
.L_x_0:
[----:B------:R-:W-:Y:S05]  /*0090*/  EXIT ;  /* 0x000000000000794d */ /* 0x000fea0003800000 */
.L_x_1:
[----:B------:R-:W-:-:S00]  /*00a0*/  BRA `(.L_x_1) ;  /* 0xfffffffc00fc7947 */ /* 0x000fc0000383ffff */
[----:B------:R-:W-:-:S00]  /*00b0*/  NOP ;  /* 0x0000000000007918 */ /* 0x000fc00000000000 */
        /* <DEDUP_REMOVED lines=12> */
.L_x_2:


//--------------------- .nv.global.init           --------------------------
	.section	.nv.global.init,"aw",@progbits
.nv.global.init:
	.type		$str,@object
	.size		$str,(.L_0 - $str)
$str:
        /*0000*/ 	.byte	0x48, 0x65, 0x6c, 0x6c, 0x6f, 0x20, 0x57, 0x6f, 0x72, 0x6c, 0x64, 0x20, 0x28, 0x66, 0x72, 0x6f
        /*0010*/ 	.byte	0x6d, 0x20, 0x6d, 0x79, 0x6b, 0x65, 0x72, 0x6e, 0x65, 0x6c, 0x29, 0x21, 0x0a, 0x00
.L_0:


//--------------------- .nv.shared.reserved.0     --------------------------
	.section	.nv.shared.reserved.0,"aw",@nobits
	.weak		__nv_reservedSMEM_offset_0_alias
	.size		__nv_reservedSMEM_offset_0_alias, 0, 64
	.other		__nv_reservedSMEM_offset_0_alias,@"STO_CUDA_RESERVED_SHARED STV_DEFAULT"
__nv_reservedSMEM_offset_0_alias:
	.zero		0
	.zero		64


//--------------------- .nv.constant0._Z8mykernelv --------------------------
	.section	.nv.constant0._Z8mykernelv,"a",@progbits
	.sectionflags	@""
	.align	4
.nv.constant0._Z8mykernelv:
	.zero		896


//--------------------- SYMBOLS --------------------------

	.type		.nv.reservedSmem.offset0,@object
	.size		.nv.reservedSmem.offset0,0x4
	.type		vprintf,@function
